//
// Generated by NVIDIA NVVM Compiler
//
// Compiler Build ID: CL-36424714
// Cuda compilation tools, release 13.0, V13.0.88
// Based on NVVM 20.0.0
//

.version 9.0
.target sm_100
.address_size 64

	// .globl	_Z3addPiS_S_

.visible .entry _Z3addPiS_S_(
	.param .u64 .ptr .align 1 _Z3addPiS_S__param_0,
	.param .u64 .ptr .align 1 _Z3addPiS_S__param_1,
	.param .u64 .ptr .align 1 _Z3addPiS_S__param_2
)
{
	.reg .b32 	%r<6>;
	.reg .b64 	%rd<7>;

	ld.param.u64 	%rd1, [_Z3addPiS_S__param_0];
	ld.param.u64 	%rd2, [_Z3addPiS_S__param_1];
	ld.param.u64 	%rd3, [_Z3addPiS_S__param_2];
	cvta.to.global.u64 	%rd4, %rd3;
	cvta.to.global.u64 	%rd5, %rd2;
	cvta.to.global.u64 	%rd6, %rd1;
	ld.global.u32 	%r1, [%rd6];
	ld.global.u32 	%r2, [%rd5];
	add.s32 	%r3, %r2, %r1;
	ld.global.u32 	%r4, [%rd4];
	add.s32 	%r5, %r3, %r4;
	st.global.u32 	[%rd4], %r5;
	ret;

}


// ===== COMPILED SASS (sm_100) =====

	.target	sm_100

	.elftype	@"ET_EXEC"


//--------------------- .note.nv.tkinfo           --------------------------
	.section	.note.nv.tkinfo,"",@"SHT_NOTE"
	.sectionflags	@"SHF_NOTE_NV_TKINFO"
	.tkinfo
        /*0018*/ 	.word	0x00000002
        /*0030*/ 	.string	""
        /*0030*/ 	.string	"ptxas"
        /*0030*/ 	.string	"Cuda compilation tools, release 13.0, V13.0.88"
        /*0030*/ 	.string	"Build cuda_13.0.r13.0/compiler.36424714_0"
        /*0030*/ 	.string	"-arch sm_100 -m 64 "



//--------------------- .note.nv.cuinfo           --------------------------
	.section	.note.nv.cuinfo,"",@"SHT_NOTE"
	.sectionflags	@"SHF_NOTE_NV_CUINFO"
        /*0018*/ 	.short	0x0002
        /*001a*/ 	.short	0x0064
        /*001c*/ 	.short	0x0082
	.zero		2


//--------------------- .nv.info                  --------------------------
	.section	.nv.info,"",@"SHT_CUDA_INFO"
	.align	4


	//----- nvinfo : EIATTR_REGCOUNT
	.align		4
        /*0000*/ 	.byte	0x04, 0x2f
        /*0002*/ 	.short	(.L_1 - .L_0)
	.align		4
.L_0:
        /*0004*/ 	.word	index@(_Z3addPiS_S_)
        /*0008*/ 	.word	0x0000000c


	//----- nvinfo : EIATTR_FRAME_SIZE
	.align		4
.L_1:
        /*000c*/ 	.byte	0x04, 0x11
        /*000e*/ 	.short	(.L_3 - .L_2)
	.align		4
.L_2:
        /*0010*/ 	.word	index@(_Z3addPiS_S_)
        /*0014*/ 	.word	0x00000000


	//----- nvinfo : EIATTR_MIN_STACK_SIZE
	.align		4
.L_3:
        /*0018*/ 	.byte	0x04, 0x12
        /*001a*/ 	.short	(.L_5 - .L_4)
	.align		4
.L_4:
        /*001c*/ 	.word	index@(_Z3addPiS_S_)
        /*0020*/ 	.word	0x00000000
.L_5:


//--------------------- .nv.compat                --------------------------
	.section	.nv.compat,"",@"SHT_CUDA_COMPAT_INFO"
	.align	4
        /*0000*/ 	.byte	0x02, 0x09, 0x00, 0x00, 0x02, 0x02, 0x01, 0x00, 0x02, 0x05, 0x05, 0x00, 0x03, 0x07, 0x01, 0x01
        /*0010*/ 	.byte	0x02, 0x03, 0x00, 0x00, 0x02, 0x06, 0x01, 0x00, 0x04, 0x0b, 0x08, 0x00, 0x09, 0x00, 0x00, 0x00
        /*0020*/ 	.byte	0x00, 0x00, 0x00, 0x00


//--------------------- .nv.info._Z3addPiS_S_     --------------------------
	.section	.nv.info._Z3addPiS_S_,"",@"SHT_CUDA_INFO"
	.sectionflags	@""
	.align	4


	//----- nvinfo : EIATTR_CUDA_API_VERSION
	.align		4
        /*0000*/ 	.byte	0x04, 0x37
        /*0002*/ 	.short	(.L_7 - .L_6)
.L_6:
        /*0004*/ 	.word	0x00000082


	//----- nvinfo : EIATTR_KPARAM_INFO
	.align		4
.L_7:
        /*0008*/ 	.byte	0x04, 0x17
        /*000a*/ 	.short	(.L_9 - .L_8)
.L_8:
        /*000c*/ 	.word	0x00000000
        /*0010*/ 	.short	0x0002
        /*0012*/ 	.short	0x0010
        /*0014*/ 	.byte	0x00, 0xf5, 0x21, 0x00


	//----- nvinfo : EIATTR_KPARAM_INFO
	.align		4
.L_9:
        /*0018*/ 	.byte	0x04, 0x17
        /*001a*/ 	.short	(.L_11 - .L_10)
.L_10:
        /*001c*/ 	.word	0x00000000
        /*0020*/ 	.short	0x0001
        /*0022*/ 	.short	0x0008
        /*0024*/ 	.byte	0x00, 0xf5, 0x21, 0x00


	//----- nvinfo : EIATTR_KPARAM_INFO
	.align		4
.L_11:
        /*0028*/ 	.byte	0x04, 0x17
        /*002a*/ 	.short	(.L_13 - .L_12)
.L_12:
        /*002c*/ 	.word	0x00000000
        /*0030*/ 	.short	0x0000
        /*0032*/ 	.short	0x0000
        /*0034*/ 	.byte	0x00, 0xf5, 0x21, 0x00


	//----- nvinfo : EIATTR_SPARSE_MMA_MASK
	.align		4
.L_13:
        /*0038*/ 	.byte	0x03, 0x50
        /*003a*/ 	.short	0x0000


	//----- nvinfo : EIATTR_MAXREG_COUNT
	.align		4
        /*003c*/ 	.byte	0x03, 0x1b
        /*003e*/ 	.short	0x00ff


	//----- nvinfo : EIATTR_MERCURY_ISA_VERSION
	.align		4
        /*0040*/ 	.byte	0x03, 0x5f
        /*0042*/ 	.short	0x0101


	//----- nvinfo : EIATTR_VRC_CTA_INIT_COUNT
	.align		4
        /*0044*/ 	.byte	0x02, 0x4a
	.zero		1
	.zero		1


	//----- nvinfo : EIATTR_EXIT_INSTR_OFFSETS
	.align		4
        /*0048*/ 	.byte	0x04, 0x1c
        /*004a*/ 	.short	(.L_15 - .L_14)


	//   ....[0]....
.L_14:
        /*004c*/ 	.word	0x000000a0


	//----- nvinfo : EIATTR_CBANK_PARAM_SIZE
	.align		4
.L_15:
        /*0050*/ 	.byte	0x03, 0x19
        /*0052*/ 	.short	0x0018


	//----- nvinfo : EIATTR_PARAM_CBANK
	.align		4
        /*0054*/ 	.byte	0x04, 0x0a
        /*0056*/ 	.short	(.L_17 - .L_16)
	.align		4
.L_16:
        /*0058*/ 	.word	index@(.nv.constant0._Z3addPiS_S_)
        /*005c*/ 	.short	0x0380
        /*005e*/ 	.short	0x0018


	//----- nvinfo : EIATTR_SW_WAR
	.align		4
.L_17:
        /*0060*/ 	.byte	0x04, 0x36
        /*0062*/ 	.short	(.L_19 - .L_18)
.L_18:
        /*0064*/ 	.word	0x00000008
.L_19:


//--------------------- .nv.callgraph             --------------------------
	.section	.nv.callgraph,"",@"SHT_CUDA_CALLGRAPH"
	.align	4
	.sectionentsize	8
	.align		4
        /*0000*/ 	.word	0x00000000
	.align		4
        /*0004*/ 	.word	0xffffffff
	.align		4
        /*0008*/ 	.word	0x00000000
	.align		4
        /*000c*/ 	.word	0xfffffffe
	.align		4
        /*0010*/ 	.word	0x00000000
	.align		4
        /*0014*/ 	.word	0xfffffffd
	.align		4
        /*0018*/ 	.word	0x00000000
	.align		4
        /*001c*/ 	.word	0xfffffffc


//--------------------- .text._Z3addPiS_S_        --------------------------
	.section	.text._Z3addPiS_S_,"ax",@progbits
	.align	128
        .global         _Z3addPiS_S_
        .type           _Z3addPiS_S_,@function
        .size           _Z3addPiS_S_,(.L_x_1 - _Z3addPiS_S_)
        .other          _Z3addPiS_S_,@"STO_CUDA_ENTRY STV_DEFAULT"
_Z3addPiS_S_:
.text._Z3addPiS_S_:
[----:B------:R-:W-:Y:S08]  /*0000*/  LDC R1, c[0x0][0x37c] ;  /* 0x0000df00ff017b82 */ /* 0x000ff00000000800 */
[----:B------:R-:W0:Y:S01]  /*0010*/  LDC.64 R2, c[0x0][0x380] ;  /* 0x0000e000ff027b82 */ /* 0x000e220000000a00 */
[----:B------:R-:W0:Y:S07]  /*0020*/  LDCU.64 UR4, c[0x0][0x358] ;  /* 0x00006b00ff0477ac */ /* 0x000e2e0008000a00 */
[----:B------:R-:W1:Y:S08]  /*0030*/  LDC.64 R4, c[0x0][0x388] ;  /* 0x0000e200ff047b82 */ /* 0x000e700000000a00 */
[----:B------:R-:W2:Y:S01]  /*0040*/  LDC.64 R6, c[0x0][0x390] ;  /* 0x0000e400ff067b82 */ /* 0x000ea20000000a00 */
[----:B0-----:R-:W3:Y:S04]  /*0050*/  LDG.E R2, desc[UR4][R2.64] ;  /* 0x0000000402027981 */ /* 0x001ee8000c1e1900 */
[----:B-1----:R-:W3:Y:S04]  /*0060*/  LDG.E R5, desc[UR4][R4.64] ;  /* 0x0000000404057981 */ /* 0x002ee8000c1e1900 */
[----:B--2---:R-:W3:Y:S02]  /*0070*/  LDG.E R0, desc[UR4][R6.64] ;  /* 0x0000000406007981 */ /* 0x004ee4000c1e1900 */
[----:B---3--:R-:W-:-:S05]  /*0080*/  IADD3 R9, PT, PT, R0, R5, R2 ;  /* 0x0000000500097210 */ /* 0x008fca0007ffe002 */
[----:B------:R-:W-:Y:S01]  /*0090*/  STG.E desc[UR4][R6.64], R9 ;  /* 0x0000000906007986 */ /* 0x000fe2000c101904 */
[----:B------:R-:W-:Y:S05]  /*00a0*/  EXIT ;  /* 0x000000000000794d */ /* 0x000fea0003800000 */
.L_x_0:
[----:B------:R-:W-:-:S00]  /*00b0*/  BRA `(.L_x_0) ;  /* 0xfffffffc00fc7947 */ /* 0x000fc0000383ffff */
[----:B------:R-:W-:-:S00]  /*00c0*/  NOP ;  /* 0x0000000000007918 */ /* 0x000fc00000000000 */
        /* <DEDUP_REMOVED lines=11> */
.L_x_1:


//--------------------- .nv.shared.reserved.0     --------------------------
	.section	.nv.shared.reserved.0,"aw",@nobits
	.weak		__nv_reservedSMEM_offset_0_alias
	.size		__nv_reservedSMEM_offset_0_alias, 0, 64
	.other		__nv_reservedSMEM_offset_0_alias,@"STO_CUDA_RESERVED_SHARED STV_DEFAULT"
__nv_reservedSMEM_offset_0_alias:
	.zero		0
	.zero		64


//--------------------- .nv.constant0._Z3addPiS_S_ --------------------------
	.section	.nv.constant0._Z3addPiS_S_,"a",@progbits
	.sectionflags	@""
	.align	4
.nv.constant0._Z3addPiS_S_:
	.zero		920


//--------------------- SYMBOLS --------------------------

	.type		.nv.reservedSmem.offset0,@object
	.size		.nv.reservedSmem.offset0,0x4
